//
// Generated by NVIDIA NVVM Compiler
//
// Compiler Build ID: CL-36424714
// Cuda compilation tools, release 13.0, V13.0.88
// Based on NVVM 20.0.0
//

.version 9.0
.target sm_100
.address_size 64

	// .globl	_Z11Ring_kernelPfS_PiS_iiii

.visible .entry _Z11Ring_kernelPfS_PiS_iiii(
	.param .u64 .ptr .align 1 _Z11Ring_kernelPfS_PiS_iiii_param_0,
	.param .u64 .ptr .align 1 _Z11Ring_kernelPfS_PiS_iiii_param_1,
	.param .u64 .ptr .align 1 _Z11Ring_kernelPfS_PiS_iiii_param_2,
	.param .u64 .ptr .align 1 _Z11Ring_kernelPfS_PiS_iiii_param_3,
	.param .u32 _Z11Ring_kernelPfS_PiS_iiii_param_4,
	.param .u32 _Z11Ring_kernelPfS_PiS_iiii_param_5,
	.param .u32 _Z11Ring_kernelPfS_PiS_iiii_param_6,
	.param .u32 _Z11Ring_kernelPfS_PiS_iiii_param_7
)
{
	.reg .pred 	%p<23>;
	.reg .b32 	%r<149>;
	.reg .b32 	%f<16>;
	.reg .b64 	%rd<61>;

	ld.param.u64 	%rd5, [_Z11Ring_kernelPfS_PiS_iiii_param_1];
	ld.param.u64 	%rd4, [_Z11Ring_kernelPfS_PiS_iiii_param_2];
	ld.param.u64 	%rd6, [_Z11Ring_kernelPfS_PiS_iiii_param_3];
	ld.param.u32 	%r67, [_Z11Ring_kernelPfS_PiS_iiii_param_4];
	ld.param.u32 	%r68, [_Z11Ring_kernelPfS_PiS_iiii_param_5];
	ld.param.u32 	%r69, [_Z11Ring_kernelPfS_PiS_iiii_param_6];
	ld.param.u32 	%r70, [_Z11Ring_kernelPfS_PiS_iiii_param_7];
	cvta.to.global.u64 	%rd1, %rd6;
	cvta.to.global.u64 	%rd2, %rd5;
	mov.u32 	%r71, %ctaid.x;
	mov.u32 	%r72, %ntid.x;
	mul.lo.s32 	%r1, %r71, %r72;
	mov.u32 	%r2, %tid.x;
	add.s32 	%r3, %r1, %r2;
	mul.lo.s32 	%r4, %r70, %r69;
	shl.b32 	%r73, %r67, 1;
	or.b32  	%r5, %r73, 1;
	mad.lo.s32 	%r74, %r73, %r73, %r73;
	add.s32 	%r6, %r74, %r5;
	setp.ge.s32 	%p2, %r3, %r4;
	@%p2 bra 	$L__BB0_18;
	cvta.to.global.u64 	%rd7, %rd4;
	rem.s32 	%r7, %r3, %r70;
	shl.b32 	%r75, %r3, 1;
	mul.wide.s32 	%rd8, %r75, 4;
	add.s64 	%rd3, %rd7, %rd8;
	neg.s32 	%r134, %r67;
	setp.lt.s32 	%p3, %r67, 0;
	@%p3 bra 	$L__BB0_18;
	ld.global.u32 	%r9, [%rd3+4];
	ld.global.u32 	%r10, [%rd3];
	sub.s32 	%r11, %r3, %r7;
	and.b32  	%r12, %r68, 7;
	and.b32  	%r13, %r68, 2147483640;
	shl.b32 	%r14, %r4, 3;
	mul.lo.s32 	%r76, %r4, %r6;
	shl.b32 	%r15, %r76, 3;
	shl.b32 	%r77, %r4, 1;
	add.s32 	%r78, %r2, %r77;
	add.s32 	%r79, %r78, %r1;
	sub.s32 	%r80, %r79, %r7;
	mad.lo.s32 	%r16, %r80, %r6, %r7;
	mad.lo.s32 	%r81, %r4, 3, %r2;
	add.s32 	%r82, %r81, %r1;
	sub.s32 	%r83, %r82, %r7;
	mad.lo.s32 	%r17, %r83, %r6, %r7;
	shl.b32 	%r84, %r4, 2;
	add.s32 	%r85, %r2, %r84;
	add.s32 	%r86, %r85, %r1;
	sub.s32 	%r87, %r86, %r7;
	mad.lo.s32 	%r18, %r87, %r6, %r7;
	mad.lo.s32 	%r88, %r4, 5, %r2;
	add.s32 	%r89, %r88, %r1;
	sub.s32 	%r90, %r89, %r7;
	mad.lo.s32 	%r19, %r90, %r6, %r7;
	mad.lo.s32 	%r91, %r4, 6, %r2;
	add.s32 	%r92, %r91, %r1;
	sub.s32 	%r93, %r92, %r7;
	mad.lo.s32 	%r20, %r93, %r6, %r7;
	mad.lo.s32 	%r94, %r4, 7, %r2;
	add.s32 	%r95, %r94, %r1;
	sub.s32 	%r96, %r95, %r7;
	mad.lo.s32 	%r21, %r96, %r6, %r7;
	mul.wide.s32 	%rd53, %r4, 4;
$L__BB0_3:
	neg.s32 	%r135, %r67;
	add.s32 	%r24, %r134, %r10;
	setp.gt.s32 	%p4, %r24, -1;
	setp.lt.s32 	%p5, %r24, %r70;
	and.pred  	%p1, %p4, %p5;
$L__BB0_4:
	mov.u32 	%r25, %r135;
	setp.lt.s32 	%p6, %r68, 1;
	add.s32 	%r26, %r25, %r9;
	setp.gt.s32 	%p7, %r26, -1;
	setp.lt.s32 	%p8, %r26, %r69;
	and.pred  	%p9, %p7, %p8;
	and.pred  	%p10, %p1, %p9;
	not.pred 	%p11, %p10;
	or.pred  	%p12, %p11, %p6;
	@%p12 bra 	$L__BB0_16;
	setp.lt.u32 	%p13, %r68, 8;
	mad.lo.s32 	%r27, %r26, %r70, %r24;
	add.s32 	%r98, %r25, %r67;
	add.s32 	%r99, %r134, %r67;
	mad.lo.s32 	%r100, %r98, %r5, %r99;
	mul.lo.s32 	%r28, %r100, %r70;
	add.s32 	%r29, %r28, %r7;
	mov.b32 	%r147, 0;
	@%p13 bra 	$L__BB0_8;
	and.b32  	%r101, %r68, 2147483640;
	neg.s32 	%r145, %r101;
	mov.u32 	%r102, %ctaid.x;
	mov.u32 	%r103, %ntid.x;
	mov.u32 	%r104, %tid.x;
	mad.lo.s32 	%r105, %r102, %r103, %r104;
	add.s32 	%r106, %r105, %r4;
	sub.s32 	%r107, %r106, %r7;
	mul.lo.s32 	%r108, %r5, %r5;
	mad.lo.s32 	%r109, %r107, %r108, %r7;
	add.s32 	%r143, %r109, %r28;
	add.s32 	%r142, %r16, %r28;
	add.s32 	%r141, %r17, %r28;
	add.s32 	%r140, %r18, %r28;
	add.s32 	%r139, %r19, %r28;
	add.s32 	%r138, %r20, %r28;
	add.s32 	%r137, %r21, %r28;
	mad.lo.s32 	%r110, %r11, %r108, %r7;
	add.s32 	%r136, %r110, %r28;
	mov.u32 	%r144, %r27;
$L__BB0_7:
	.pragma "nounroll";
	mul.wide.s32 	%rd9, %r144, 4;
	add.s64 	%rd10, %rd2, %rd9;
	ld.global.f32 	%f1, [%rd10];
	mul.wide.s32 	%rd11, %r136, 4;
	add.s64 	%rd12, %rd1, %rd11;
	st.global.f32 	[%rd12], %f1;
	add.s64 	%rd14, %rd10, %rd53;
	ld.global.f32 	%f2, [%rd14];
	mul.wide.s32 	%rd15, %r143, 4;
	add.s64 	%rd16, %rd1, %rd15;
	st.global.f32 	[%rd16], %f2;
	add.s64 	%rd17, %rd14, %rd53;
	ld.global.f32 	%f3, [%rd17];
	mul.wide.s32 	%rd18, %r142, 4;
	add.s64 	%rd19, %rd1, %rd18;
	st.global.f32 	[%rd19], %f3;
	add.s64 	%rd20, %rd17, %rd53;
	ld.global.f32 	%f4, [%rd20];
	mul.wide.s32 	%rd21, %r141, 4;
	add.s64 	%rd22, %rd1, %rd21;
	st.global.f32 	[%rd22], %f4;
	add.s64 	%rd23, %rd20, %rd53;
	ld.global.f32 	%f5, [%rd23];
	mul.wide.s32 	%rd24, %r140, 4;
	add.s64 	%rd25, %rd1, %rd24;
	st.global.f32 	[%rd25], %f5;
	add.s64 	%rd26, %rd23, %rd53;
	ld.global.f32 	%f6, [%rd26];
	mul.wide.s32 	%rd27, %r139, 4;
	add.s64 	%rd28, %rd1, %rd27;
	st.global.f32 	[%rd28], %f6;
	add.s64 	%rd29, %rd26, %rd53;
	ld.global.f32 	%f7, [%rd29];
	mul.wide.s32 	%rd30, %r138, 4;
	add.s64 	%rd31, %rd1, %rd30;
	st.global.f32 	[%rd31], %f7;
	add.s64 	%rd32, %rd29, %rd53;
	ld.global.f32 	%f8, [%rd32];
	mul.wide.s32 	%rd33, %r137, 4;
	add.s64 	%rd34, %rd1, %rd33;
	st.global.f32 	[%rd34], %f8;
	add.s32 	%r145, %r145, 8;
	add.s32 	%r144, %r144, %r14;
	add.s32 	%r143, %r143, %r15;
	add.s32 	%r142, %r142, %r15;
	add.s32 	%r141, %r141, %r15;
	add.s32 	%r140, %r140, %r15;
	add.s32 	%r139, %r139, %r15;
	add.s32 	%r138, %r138, %r15;
	add.s32 	%r137, %r137, %r15;
	add.s32 	%r136, %r136, %r15;
	setp.ne.s32 	%p14, %r145, 0;
	mov.u32 	%r147, %r13;
	@%p14 bra 	$L__BB0_7;
$L__BB0_8:
	setp.eq.s32 	%p15, %r12, 0;
	@%p15 bra 	$L__BB0_16;
	mul.lo.s32 	%r60, %r5, %r5;
	add.s32 	%r111, %r12, -1;
	setp.lt.u32 	%p16, %r111, 3;
	@%p16 bra 	$L__BB0_11;
	mul.lo.s32 	%r112, %r147, %r4;
	add.s32 	%r113, %r27, %r112;
	mul.wide.s32 	%rd35, %r113, 4;
	add.s64 	%rd36, %rd2, %rd35;
	ld.global.f32 	%f9, [%rd36];
	add.s32 	%r114, %r11, %r112;
	mad.lo.s32 	%r115, %r60, %r114, %r29;
	mul.wide.s32 	%rd37, %r115, 4;
	add.s64 	%rd38, %rd1, %rd37;
	st.global.f32 	[%rd38], %f9;
	add.s64 	%rd40, %rd36, %rd53;
	ld.global.f32 	%f10, [%rd40];
	add.s32 	%r116, %r114, %r4;
	mad.lo.s32 	%r117, %r60, %r116, %r29;
	mul.wide.s32 	%rd41, %r117, 4;
	add.s64 	%rd42, %rd1, %rd41;
	st.global.f32 	[%rd42], %f10;
	add.s64 	%rd43, %rd40, %rd53;
	ld.global.f32 	%f11, [%rd43];
	add.s32 	%r118, %r116, %r4;
	mad.lo.s32 	%r119, %r60, %r118, %r29;
	mul.wide.s32 	%rd44, %r119, 4;
	add.s64 	%rd45, %rd1, %rd44;
	st.global.f32 	[%rd45], %f11;
	add.s64 	%rd46, %rd43, %rd53;
	ld.global.f32 	%f12, [%rd46];
	add.s32 	%r120, %r118, %r4;
	mad.lo.s32 	%r121, %r60, %r120, %r29;
	mul.wide.s32 	%rd47, %r121, 4;
	add.s64 	%rd48, %rd1, %rd47;
	st.global.f32 	[%rd48], %f12;
	add.s32 	%r147, %r147, 4;
$L__BB0_11:
	and.b32  	%r122, %r68, 3;
	setp.eq.s32 	%p17, %r122, 0;
	@%p17 bra 	$L__BB0_16;
	setp.eq.s32 	%p18, %r122, 1;
	@%p18 bra 	$L__BB0_14;
	mul.lo.s32 	%r123, %r147, %r4;
	add.s32 	%r124, %r27, %r123;
	mul.wide.s32 	%rd49, %r124, 4;
	add.s64 	%rd50, %rd2, %rd49;
	ld.global.f32 	%f13, [%rd50];
	add.s32 	%r125, %r11, %r123;
	mad.lo.s32 	%r126, %r60, %r125, %r29;
	mul.wide.s32 	%rd51, %r126, 4;
	add.s64 	%rd52, %rd1, %rd51;
	st.global.f32 	[%rd52], %f13;
	add.s64 	%rd54, %rd50, %rd53;
	ld.global.f32 	%f14, [%rd54];
	add.s32 	%r127, %r125, %r4;
	mad.lo.s32 	%r128, %r60, %r127, %r29;
	mul.wide.s32 	%rd55, %r128, 4;
	add.s64 	%rd56, %rd1, %rd55;
	st.global.f32 	[%rd56], %f14;
	add.s32 	%r147, %r147, 2;
$L__BB0_14:
	and.b32  	%r129, %r68, 1;
	setp.eq.b32 	%p19, %r129, 1;
	not.pred 	%p20, %p19;
	@%p20 bra 	$L__BB0_16;
	mul.lo.s32 	%r130, %r147, %r4;
	add.s32 	%r131, %r27, %r130;
	mul.wide.s32 	%rd57, %r131, 4;
	add.s64 	%rd58, %rd2, %rd57;
	ld.global.f32 	%f15, [%rd58];
	add.s32 	%r132, %r11, %r130;
	mad.lo.s32 	%r133, %r60, %r132, %r29;
	mul.wide.s32 	%rd59, %r133, 4;
	add.s64 	%rd60, %rd1, %rd59;
	st.global.f32 	[%rd60], %f15;
$L__BB0_16:
	add.s32 	%r135, %r25, 1;
	setp.ne.s32 	%p21, %r25, %r67;
	@%p21 bra 	$L__BB0_4;
	add.s32 	%r66, %r134, 1;
	setp.ne.s32 	%p22, %r134, %r67;
	mov.u32 	%r134, %r66;
	@%p22 bra 	$L__BB0_3;
$L__BB0_18:
	ret;

}


// ===== COMPILED SASS (sm_100) =====

	.target	sm_100

	.elftype	@"ET_EXEC"


//--------------------- .note.nv.tkinfo           --------------------------
	.section	.note.nv.tkinfo,"",@"SHT_NOTE"
	.sectionflags	@"SHF_NOTE_NV_TKINFO"
	.tkinfo
        /*0018*/ 	.word	0x00000002
        /*0030*/ 	.string	""
        /*0030*/ 	.string	"ptxas"
        /*0030*/ 	.string	"Cuda compilation tools, release 13.0, V13.0.88"
        /*0030*/ 	.string	"Build cuda_13.0.r13.0/compiler.36424714_0"
        /*0030*/ 	.string	"-arch sm_100 -m 64 "



//--------------------- .note.nv.cuinfo           --------------------------
	.section	.note.nv.cuinfo,"",@"SHT_NOTE"
	.sectionflags	@"SHF_NOTE_NV_CUINFO"
        /*0018*/ 	.short	0x0002
        /*001a*/ 	.short	0x0064
        /*001c*/ 	.short	0x0082
	.zero		2


//--------------------- .nv.info                  --------------------------
	.section	.nv.info,"",@"SHT_CUDA_INFO"
	.align	4


	//----- nvinfo : EIATTR_REGCOUNT
	.align		4
        /*0000*/ 	.byte	0x04, 0x2f
        /*0002*/ 	.short	(.L_1 - .L_0)
	.align		4
.L_0:
        /*0004*/ 	.word	index@(_Z11Ring_kernelPfS_PiS_iiii)
        /*0008*/ 	.word	0x00000028


	//----- nvinfo : EIATTR_FRAME_SIZE
	.align		4
.L_1:
        /*000c*/ 	.byte	0x04, 0x11
        /*000e*/ 	.short	(.L_3 - .L_2)
	.align		4
.L_2:
        /*0010*/ 	.word	index@(_Z11Ring_kernelPfS_PiS_iiii)
        /*0014*/ 	.word	0x00000000


	//----- nvinfo : EIATTR_MIN_STACK_SIZE
	.align		4
.L_3:
        /*0018*/ 	.byte	0x04, 0x12
        /*001a*/ 	.short	(.L_5 - .L_4)
	.align		4
.L_4:
        /*001c*/ 	.word	index@(_Z11Ring_kernelPfS_PiS_iiii)
        /*0020*/ 	.word	0x00000000
.L_5:


//--------------------- .nv.compat                --------------------------
	.section	.nv.compat,"",@"SHT_CUDA_COMPAT_INFO"
	.align	4
        /*0000*/ 	.byte	0x02, 0x09, 0x00, 0x00, 0x02, 0x02, 0x01, 0x00, 0x02, 0x05, 0x05, 0x00, 0x03, 0x07, 0x01, 0x01
        /*0010*/ 	.byte	0x02, 0x03, 0x00, 0x00, 0x02, 0x06, 0x01, 0x00, 0x04, 0x0b, 0x08, 0x00, 0x09, 0x00, 0x00, 0x00
        /*0020*/ 	.byte	0x00, 0x00, 0x00, 0x00


//--------------------- .nv.info._Z11Ring_kernelPfS_PiS_iiii --------------------------
	.section	.nv.info._Z11Ring_kernelPfS_PiS_iiii,"",@"SHT_CUDA_INFO"
	.sectionflags	@""
	.align	4


	//----- nvinfo : EIATTR_CUDA_API_VERSION
	.align		4
        /*0000*/ 	.byte	0x04, 0x37
        /*0002*/ 	.short	(.L_7 - .L_6)
.L_6:
        /*0004*/ 	.word	0x00000082


	//----- nvinfo : EIATTR_KPARAM_INFO
	.align		4
.L_7:
        /*0008*/ 	.byte	0x04, 0x17
        /*000a*/ 	.short	(.L_9 - .L_8)
.L_8:
        /*000c*/ 	.word	0x00000000
        /*0010*/ 	.short	0x0007
        /*0012*/ 	.short	0x002c
        /*0014*/ 	.byte	0x00, 0xf0, 0x11, 0x00


	//----- nvinfo : EIATTR_KPARAM_INFO
	.align		4
.L_9:
        /*0018*/ 	.byte	0x04, 0x17
        /*001a*/ 	.short	(.L_11 - .L_10)
.L_10:
        /*001c*/ 	.word	0x00000000
        /*0020*/ 	.short	0x0006
        /*0022*/ 	.short	0x0028
        /*0024*/ 	.byte	0x00, 0xf0, 0x11, 0x00


	//----- nvinfo : EIATTR_KPARAM_INFO
	.align		4
.L_11:
        /*0028*/ 	.byte	0x04, 0x17
        /*002a*/ 	.short	(.L_13 - .L_12)
.L_12:
        /*002c*/ 	.word	0x00000000
        /*0030*/ 	.short	0x0005
        /*0032*/ 	.short	0x0024
        /*0034*/ 	.byte	0x00, 0xf0, 0x11, 0x00


	//----- nvinfo : EIATTR_KPARAM_INFO
	.align		4
.L_13:
        /*0038*/ 	.byte	0x04, 0x17
        /*003a*/ 	.short	(.L_15 - .L_14)
.L_14:
        /*003c*/ 	.word	0x00000000
        /*0040*/ 	.short	0x0004
        /*0042*/ 	.short	0x0020
        /*0044*/ 	.byte	0x00, 0xf0, 0x11, 0x00


	//----- nvinfo : EIATTR_KPARAM_INFO
	.align		4
.L_15:
        /*0048*/ 	.byte	0x04, 0x17
        /*004a*/ 	.short	(.L_17 - .L_16)
.L_16:
        /*004c*/ 	.word	0x00000000
        /*0050*/ 	.short	0x0003
        /*0052*/ 	.short	0x0018
        /*0054*/ 	.byte	0x00, 0xf5, 0x21, 0x00


	//----- nvinfo : EIATTR_KPARAM_INFO
	.align		4
.L_17:
        /*0058*/ 	.byte	0x04, 0x17
        /*005a*/ 	.short	(.L_19 - .L_18)
.L_18:
        /*005c*/ 	.word	0x00000000
        /*0060*/ 	.short	0x0002
        /*0062*/ 	.short	0x0010
        /*0064*/ 	.byte	0x00, 0xf5, 0x21, 0x00


	//----- nvinfo : EIATTR_KPARAM_INFO
	.align		4
.L_19:
        /*0068*/ 	.byte	0x04, 0x17
        /*006a*/ 	.short	(.L_21 - .L_20)
.L_20:
        /*006c*/ 	.word	0x00000000
        /*0070*/ 	.short	0x0001
        /*0072*/ 	.short	0x0008
        /*0074*/ 	.byte	0x00, 0xf5, 0x21, 0x00


	//----- nvinfo : EIATTR_KPARAM_INFO
	.align		4
.L_21:
        /*0078*/ 	.byte	0x04, 0x17
        /*007a*/ 	.short	(.L_23 - .L_22)
.L_22:
        /*007c*/ 	.word	0x00000000
        /*0080*/ 	.short	0x0000
        /*0082*/ 	.short	0x0000
        /*0084*/ 	.byte	0x00, 0xf5, 0x21, 0x00


	//----- nvinfo : EIATTR_SPARSE_MMA_MASK
	.align		4
.L_23:
        /*0088*/ 	.byte	0x03, 0x50
        /*008a*/ 	.short	0x0000


	//----- nvinfo : EIATTR_MAXREG_COUNT
	.align		4
        /*008c*/ 	.byte	0x03, 0x1b
        /*008e*/ 	.short	0x00ff


	//----- nvinfo : EIATTR_MERCURY_ISA_VERSION
	.align		4
        /*0090*/ 	.byte	0x03, 0x5f
        /*0092*/ 	.short	0x0101


	//----- nvinfo : EIATTR_VRC_CTA_INIT_COUNT
	.align		4
        /*0094*/ 	.byte	0x02, 0x4a
	.zero		1
	.zero		1


	//----- nvinfo : EIATTR_EXIT_INSTR_OFFSETS
	.align		4
        /*0098*/ 	.byte	0x04, 0x1c
        /*009a*/ 	.short	(.L_25 - .L_24)


	//   ....[0]....
.L_24:
        /*009c*/ 	.word	0x00000090


	//   ....[1]....
        /*00a0*/ 	.word	0x00000110


	//   ....[2]....
        /*00a4*/ 	.word	0x00000ef0


	//----- nvinfo : EIATTR_CRS_STACK_SIZE
	.align		4
.L_25:
        /*00a8*/ 	.byte	0x04, 0x1e
        /*00aa*/ 	.short	(.L_27 - .L_26)
.L_26:
        /*00ac*/ 	.word	0x00000000


	//----- nvinfo : EIATTR_CBANK_PARAM_SIZE
	.align		4
.L_27:
        /*00b0*/ 	.byte	0x03, 0x19
        /*00b2*/ 	.short	0x0030


	//----- nvinfo : EIATTR_PARAM_CBANK
	.align		4
        /*00b4*/ 	.byte	0x04, 0x0a
        /*00b6*/ 	.short	(.L_29 - .L_28)
	.align		4
.L_28:
        /*00b8*/ 	.word	index@(.nv.constant0._Z11Ring_kernelPfS_PiS_iiii)
        /*00bc*/ 	.short	0x0380
        /*00be*/ 	.short	0x0030


	//----- nvinfo : EIATTR_SW_WAR
	.align		4
.L_29:
        /*00c0*/ 	.byte	0x04, 0x36
        /*00c2*/ 	.short	(.L_31 - .L_30)
.L_30:
        /*00c4*/ 	.word	0x00000008
.L_31:


//--------------------- .nv.callgraph             --------------------------
	.section	.nv.callgraph,"",@"SHT_CUDA_CALLGRAPH"
	.align	4
	.sectionentsize	8
	.align		4
        /*0000*/ 	.word	0x00000000
	.align		4
        /*0004*/ 	.word	0xffffffff
	.align		4
        /*0008*/ 	.word	0x00000000
	.align		4
        /*000c*/ 	.word	0xfffffffe
	.align		4
        /*0010*/ 	.word	0x00000000
	.align		4
        /*0014*/ 	.word	0xfffffffd
	.align		4
        /*0018*/ 	.word	0x00000000
	.align		4
        /*001c*/ 	.word	0xfffffffc


//--------------------- .text._Z11Ring_kernelPfS_PiS_iiii --------------------------
	.section	.text._Z11Ring_kernelPfS_PiS_iiii,"ax",@progbits
	.align	128
        .global         _Z11Ring_kernelPfS_PiS_iiii
        .type           _Z11Ring_kernelPfS_PiS_iiii,@function
        .size           _Z11Ring_kernelPfS_PiS_iiii,(.L_x_8 - _Z11Ring_kernelPfS_PiS_iiii)
        .other          _Z11Ring_kernelPfS_PiS_iiii,@"STO_CUDA_ENTRY STV_DEFAULT"
_Z11Ring_kernelPfS_PiS_iiii:
.text._Z11Ring_kernelPfS_PiS_iiii:
[----:B------:R-:W-:Y:S01]  /*0000*/  LDC R1, c[0x0][0x37c] ;  /* 0x0000df00ff017b82 */ /* 0x000fe20000000800 */
[----:B------:R-:W0:Y:S07]  /*0010*/  S2R R11, SR_TID.X ;  /* 0x00000000000b7919 */ /* 0x000e2e0000002100 */
[----:B------:R-:W1:Y:S01]  /*0020*/  S2UR UR4, SR_CTAID.X ;  /* 0x00000000000479c3 */ /* 0x000e620000002500 */
[----:B------:R-:W1:Y:S07]  /*0030*/  LDCU UR5, c[0x0][0x360] ;  /* 0x00006c00ff0577ac */ /* 0x000e6e0008000800 */
[----:B------:R-:W2:Y:S01]  /*0040*/  LDC.64 R6, c[0x0][0x3a8] ;  /* 0x0000ea00ff067b82 */ /* 0x000ea20000000a00 */
[----:B-1----:R-:W-:Y:S01]  /*0050*/  UIMAD UR4, UR4, UR5, URZ ;  /* 0x00000005040472a4 */ /* 0x002fe2000f8e02ff */
[----:B--2---:R-:W-:-:S05]  /*0060*/  IMAD R0, R7, R6, RZ ;  /* 0x0000000607007224 */ /* 0x004fca00078e02ff */
[----:B0-----:R-:W-:-:S04]  /*0070*/  IADD3 R6, PT, PT, R11, UR4, RZ ;  /* 0x000000040b067c10 */ /* 0x001fc8000fffe0ff */
[----:B------:R-:W-:-:S13]  /*0080*/  ISETP.GE.AND P0, PT, R6, R0, PT ;  /* 0x000000000600720c */ /* 0x000fda0003f06270 */
[----:B------:R-:W-:Y:S05]  /*0090*/  @P0 EXIT ;  /* 0x000000000000094d */ /* 0x000fea0003800000 */
[----:B------:R-:W0:Y:S01]  /*00a0*/  LDCU UR7, c[0x0][0x3a0] ;  /* 0x00007400ff0777ac */ /* 0x000e220008000800 */
[----:B------:R-:W1:Y:S01]  /*00b0*/  LDC.64 R4, c[0x0][0x390] ;  /* 0x0000e400ff047b82 */ /* 0x000e620000000a00 */
[----:B0-----:R-:W-:Y:S01]  /*00c0*/  ISETP.LE.AND P0, PT, RZ, UR7, PT ;  /* 0x00000007ff007c0c */ /* 0x001fe2000bf03270 */
[----:B------:R-:W-:Y:S02]  /*00d0*/  USHF.L.U32 UR5, UR7, 0x1, URZ ;  /* 0x0000000107057899 */ /* 0x000fe400080006ff */
[----:B------:R-:W-:Y:S02]  /*00e0*/  UIADD3 UR7, UPT, UPT, -UR7, URZ, URZ ;  /* 0x000000ff07077290 */ /* 0x000fe4000fffe1ff */
[----:B------:R-:W-:-:S04]  /*00f0*/  UIMAD UR6, UR5, UR5, UR5 ;  /* 0x00000005050672a4 */ /* 0x000fc8000f8e0205 */
[----:B------:R-:W-:-:S04]  /*0100*/  UIADD3 UR6, UPT, UPT, UR6, 0x1, UR5 ;  /* 0x0000000106067890 */ /* 0x000fc8000fffe005 */
[----:B------:R-:W-:Y:S08]  /*0110*/  @!P0 EXIT ;  /* 0x000000000000894d */ /* 0x000ff00003800000 */
[----:B------:R-:W-:Y:S01]  /*0120*/  IABS R12, R7 ;  /* 0x00000007000c7213 */ /* 0x000fe20000000000 */
[----:B------:R-:W0:Y:S01]  /*0130*/  LDCU.64 UR8, c[0x0][0x358] ;  /* 0x00006b00ff0877ac */ /* 0x000e220008000a00 */
[----:B------:R-:W-:Y:S02]  /*0140*/  SHF.L.U32 R3, R6, 0x1, RZ ;  /* 0x0000000106037819 */ /* 0x000fe400000006ff */
[----:B------:R-:W2:Y:S03]  /*0150*/  I2F.RP R10, R12 ;  /* 0x0000000c000a7306 */ /* 0x000ea60000209400 */
[----:B-1----:R-:W-:-:S05]  /*0160*/  IMAD.WIDE R4, R3, 0x4, R4 ;  /* 0x0000000403047825 */ /* 0x002fca00078e0204 */
[----:B--2---:R-:W1:Y:S01]  /*0170*/  MUFU.RCP R10, R10 ;  /* 0x0000000a000a7308 */ /* 0x004e620000001000 */
[----:B0-----:R-:W5:Y:S04]  /*0180*/  LDG.E R2, desc[UR8][R4.64+0x4] ;  /* 0x0000040804027981 */ /* 0x001f68000c1e1900 */
[----:B------:R0:W5:Y:S01]  /*0190*/  LDG.E R3, desc[UR8][R4.64] ;  /* 0x0000000804037981 */ /* 0x000162000c1e1900 */
[----:B------:R-:W-:Y:S01]  /*01a0*/  ISETP.GE.AND P2, PT, R6, RZ, PT ;  /* 0x000000ff0600720c */ /* 0x000fe20003f46270 */
[C-C-:B------:R-:W-:Y:S01]  /*01b0*/  IMAD R14, R0.reuse, 0x5, R11.reuse ;  /* 0x00000005000e7824 */ /* 0x140fe200078e020b */
[----:B------:R-:W-:Y:S01]  /*01c0*/  UIADD3 UR5, UPT, UPT, UR5, 0x1, URZ ;  /* 0x0000000105057890 */ /* 0x000fe2000fffe0ff */
[C-C-:B------:R-:W-:Y:S02]  /*01d0*/  IMAD R16, R0.reuse, 0x6, R11.reuse ;  /* 0x0000000600107824 */ /* 0x140fe400078e020b */
[C-C-:B------:R-:W-:Y:S01]  /*01e0*/  IMAD R18, R0.reuse, 0x7, R11.reuse ;  /* 0x0000000700127824 */ /* 0x140fe200078e020b */
[----:B0-----:R-:W-:Y:S01]  /*01f0*/  IABS R5, R6 ;  /* 0x0000000600057213 */ /* 0x001fe20000000000 */
[----:B------:R-:W-:Y:S01]  /*0200*/  IMAD R4, R0, UR6, RZ ;  /* 0x0000000600047c24 */ /* 0x000fe2000f8e02ff */
[----:B-1----:R-:W-:Y:S01]  /*0210*/  IADD3 R8, PT, PT, R10, 0xffffffe, RZ ;  /* 0x0ffffffe0a087810 */ /* 0x002fe20007ffe0ff */
[----:B------:R-:W-:-:S03]  /*0220*/  IMAD R10, R0, 0x3, R11 ;  /* 0x00000003000a7824 */ /* 0x000fc600078e020b */
[----:B------:R0:W1:Y:S02]  /*0230*/  F2I.FTZ.U32.TRUNC.NTZ R9, R8 ;  /* 0x0000000800097305 */ /* 0x000064000021f000 */
[----:B0-----:R-:W-:Y:S01]  /*0240*/  HFMA2 R8, -RZ, RZ, 0, 0 ;  /* 0x00000000ff087431 */ /* 0x001fe200000001ff */
[----:B-1----:R-:W-:-:S05]  /*0250*/  IADD3 R13, PT, PT, RZ, -R9, RZ ;  /* 0x80000009ff0d7210 */ /* 0x002fca0007ffe0ff */
[----:B------:R-:W-:-:S04]  /*0260*/  IMAD R13, R13, R12, RZ ;  /* 0x0000000c0d0d7224 */ /* 0x000fc800078e02ff */
[----:B------:R-:W-:Y:S01]  /*0270*/  IMAD.HI.U32 R9, R9, R13, R8 ;  /* 0x0000000d09097227 */ /* 0x000fe200078e0008 */
[----:B------:R-:W-:-:S05]  /*0280*/  LEA R8, R0, R11, 0x1 ;  /* 0x0000000b00087211 */ /* 0x000fca00078e08ff */
[----:B------:R-:W-:-:S05]  /*0290*/  IMAD.HI.U32 R9, R9, R5, RZ ;  /* 0x0000000509097227 */ /* 0x000fca00078e00ff */
[----:B------:R-:W-:-:S05]  /*02a0*/  IADD3 R9, PT, PT, -R9, RZ, RZ ;  /* 0x000000ff09097210 */ /* 0x000fca0007ffe1ff */
[----:B------:R-:W-:-:S05]  /*02b0*/  IMAD R5, R12, R9, R5 ;  /* 0x000000090c057224 */ /* 0x000fca00078e0205 */
[----:B------:R-:W-:-:S13]  /*02c0*/  ISETP.GT.U32.AND P0, PT, R12, R5, PT ;  /* 0x000000050c00720c */ /* 0x000fda0003f04070 */
[----:B------:R-:W-:Y:S02]  /*02d0*/  @!P0 IADD3 R5, PT, PT, R5, -R12, RZ ;  /* 0x8000000c05058210 */ /* 0x000fe40007ffe0ff */
[----:B------:R-:W-:Y:S02]  /*02e0*/  ISETP.NE.AND P0, PT, R7, RZ, PT ;  /* 0x000000ff0700720c */ /* 0x000fe40003f05270 */
[----:B------:R-:W-:-:S13]  /*02f0*/  ISETP.GT.U32.AND P1, PT, R12, R5, PT ;  /* 0x000000050c00720c */ /* 0x000fda0003f24070 */
[----:B------:R-:W-:Y:S02]  /*0300*/  @!P1 IADD3 R5, PT, PT, R5, -R12, RZ ;  /* 0x8000000c05059210 */ /* 0x000fe40007ffe0ff */
[----:B------:R-:W-:Y:S02]  /*0310*/  LEA R12, R0, R11, 0x2 ;  /* 0x0000000b000c7211 */ /* 0x000fe400078e10ff */
[----:B------:R-:W-:Y:S02]  /*0320*/  @!P2 IADD3 R5, PT, PT, -R5, RZ, RZ ;  /* 0x000000ff0505a210 */ /* 0x000fe40007ffe1ff */
[----:B------:R-:W-:-:S04]  /*0330*/  @!P0 LOP3.LUT R5, RZ, R7, RZ, 0x33, !PT ;  /* 0x00000007ff058212 */ /* 0x000fc800078e33ff */
[----:B------:R-:W-:Y:S02]  /*0340*/  IADD3 R7, PT, PT, R6, -R5, RZ ;  /* 0x8000000506077210 */ /* 0x000fe40007ffe0ff */
[C---:B------:R-:W-:Y:S02]  /*0350*/  IADD3 R6, PT, PT, -R5.reuse, UR4, R8 ;  /* 0x0000000405067c10 */ /* 0x040fe4000fffe108 */
[C---:B------:R-:W-:Y:S02]  /*0360*/  IADD3 R8, PT, PT, -R5.reuse, UR4, R10 ;  /* 0x0000000405087c10 */ /* 0x040fe4000fffe10a */
[C---:B------:R-:W-:Y:S01]  /*0370*/  IADD3 R12, PT, PT, -R5.reuse, UR4, R12 ;  /* 0x00000004050c7c10 */ /* 0x040fe2000fffe10c */
[--C-:B------:R-:W-:Y:S01]  /*0380*/  IMAD R6, R6, UR6, R5.reuse ;  /* 0x0000000606067c24 */ /* 0x100fe2000f8e0205 */
[C---:B------:R-:W-:Y:S01]  /*0390*/  IADD3 R10, PT, PT, -R5.reuse, UR4, R14 ;  /* 0x00000004050a7c10 */ /* 0x040fe2000fffe10e */
[--C-:B------:R-:W-:Y:S01]  /*03a0*/  IMAD R8, R8, UR6, R5.reuse ;  /* 0x0000000608087c24 */ /* 0x100fe2000f8e0205 */
[C---:B------:R-:W-:Y:S01]  /*03b0*/  IADD3 R16, PT, PT, -R5.reuse, UR4, R16 ;  /* 0x0000000405107c10 */ /* 0x040fe2000fffe110 */
[--C-:B------:R-:W-:Y:S01]  /*03c0*/  IMAD R9, R12, UR6, R5.reuse ;  /* 0x000000060c097c24 */ /* 0x100fe2000f8e0205 */
[----:B------:R-:W-:Y:S01]  /*03d0*/  IADD3 R18, PT, PT, -R5, UR4, R18 ;  /* 0x0000000405127c10 */ /* 0x000fe2000fffe112 */
[----:B------:R-:W-:-:S02]  /*03e0*/  IMAD R10, R10, UR6, R5 ;  /* 0x000000060a0a7c24 */ /* 0x000fc4000f8e0205 */
[--C-:B------:R-:W-:Y:S02]  /*03f0*/  IMAD R11, R16, UR6, R5.reuse ;  /* 0x00000006100b7c24 */ /* 0x100fe4000f8e0205 */
[----:B------:R-:W-:Y:S01]  /*0400*/  IMAD R12, R18, UR6, R5 ;  /* 0x00000006120c7c24 */ /* 0x000fe2000f8e0205 */
[----:B------:R-:W-:-:S06]  /*0410*/  UMOV UR6, UR7 ;  /* 0x0000000700067c82 */ /* 0x000fcc0008000000 */
.L_x_6:
[----:B0-----:R-:W0:Y:S01]  /*0420*/  LDCU UR7, c[0x0][0x3ac] ;  /* 0x00007580ff0777ac */ /* 0x001e220008000800 */
[----:B-----5:R-:W-:Y:S01]  /*0430*/  IADD3 R13, PT, PT, R3, UR6, RZ ;  /* 0x00000006030d7c10 */ /* 0x020fe2000fffe0ff */
[----:B-1----:R-:W1:Y:S03]  /*0440*/  LDCU UR4, c[0x0][0x3a0] ;  /* 0x00007400ff0477ac */ /* 0x002e660008000800 */
[----:B0-----:R-:W-:-:S04]  /*0450*/  ISETP.GE.AND P0, PT, R13, UR7, PT ;  /* 0x000000070d007c0c */ /* 0x001fc8000bf06270 */
[----:B------:R-:W-:Y:S01]  /*0460*/  ISETP.GT.AND P0, PT, R13, -0x1, !P0 ;  /* 0xffffffff0d00780c */ /* 0x000fe20004704270 */
[----:B-12---:R-:W-:-:S12]  /*0470*/  UIADD3 UR4, UPT, UPT, -UR4, URZ, URZ ;  /* 0x000000ff04047290 */ /* 0x006fd8000fffe1ff */
.L_x_5:
[----:B0-----:R-:W0:Y:S01]  /*0480*/  LDCU UR7, c[0x0][0x3a8] ;  /* 0x00007500ff0777ac */ /* 0x001e220008000800 */
[----:B-1----:R-:W1:Y:S01]  /*0490*/  LDC R36, c[0x0][0x3a4] ;  /* 0x0000e900ff247b82 */ /* 0x002e620000000800 */
[----:B--2---:R-:W-:Y:S01]  /*04a0*/  IADD3 R15, PT, PT, R2, UR4, RZ ;  /* 0x00000004020f7c10 */ /* 0x004fe2000fffe0ff */
[----:B------:R-:W-:Y:S03]  /*04b0*/  BSSY.RECONVERGENT B0, `(.L_x_0) ;  /* 0x000009a000007945 */ /* 0x000fe60003800200 */
[----:B0-----:R-:W-:-:S04]  /*04c0*/  ISETP.GE.AND P1, PT, R15, UR7, PT ;  /* 0x000000070f007c0c */ /* 0x001fc8000bf26270 */
[----:B------:R-:W-:-:S04]  /*04d0*/  ISETP.GT.AND P1, PT, R15, -0x1, !P1 ;  /* 0xffffffff0f00780c */ /* 0x000fc80004f24270 */
[----:B------:R-:W-:-:S04]  /*04e0*/  PLOP3.LUT P1, PT, P0, P1, PT, 0x80, 0x8 ;  /* 0x000000000008781c */ /* 0x000fc80000723070 */
[----:B-1----:R-:W-:-:S13]  /*04f0*/  ISETP.LT.OR P1, PT, R36, 0x1, !P1 ;  /* 0x000000012400780c */ /* 0x002fda0004f21670 */
[----:B------:R-:W-:Y:S05]  /*0500*/  @P1 BRA `(.L_x_1) ;  /* 0x0000000800501947 */ /* 0x000fea0003800000 */
[----:B------:R-:W0:Y:S01]  /*0510*/  LDC R14, c[0x0][0x3a0] ;  /* 0x0000e800ff0e7b82 */ /* 0x000e220000000800 */
[----:B------:R-:W1:Y:S01]  /*0520*/  LDCU UR10, c[0x0][0x3ac] ;  /* 0x00007580ff0a77ac */ /* 0x000e620008000800 */
[----:B------:R-:W-:Y:S01]  /*0530*/  ISETP.GE.U32.AND P1, PT, R36, 0x8, PT ;  /* 0x000000082400780c */ /* 0x000fe20003f26070 */
[----:B------:R-:W-:Y:S01]  /*0540*/  HFMA2 R28, -RZ, RZ, 0, 0 ;  /* 0x00000000ff1c7431 */ /* 0x000fe200000001ff */
[----:B------:R-:W-:-:S05]  /*0550*/  IADD3 R16, PT, PT, R3, UR6, RZ ;  /* 0x0000000603107c10 */ /* 0x000fca000fffe0ff */
[----:B-1----:R-:W-:Y:S01]  /*0560*/  IMAD R16, R15, UR10, R16 ;  /* 0x0000000a0f107c24 */ /* 0x002fe2000f8e0210 */
[C---:B0-----:R-:W-:Y:S02]  /*0570*/  IADD3 R13, PT, PT, R14.reuse, UR4, RZ ;  /* 0x000000040e0d7c10 */ /* 0x041fe4000fffe0ff */
[----:B------:R-:W-:-:S05]  /*0580*/  IADD3 R14, PT, PT, R14, UR6, RZ ;  /* 0x000000060e0e7c10 */ /* 0x000fca000fffe0ff */
[----:B------:R-:W-:-:S04]  /*0590*/  IMAD R19, R13, UR5, R14 ;  /* 0x000000050d137c24 */ /* 0x000fc8000f8e020e */
[----:B------:R-:W-:Y:S01]  /*05a0*/  IMAD R13, R19, UR10, R5 ;  /* 0x0000000a130d7c24 */ /* 0x000fe2000f8e0205 */
[----:B------:R-:W-:Y:S06]  /*05b0*/  @!P1 BRA `(.L_x_2) ;  /* 0x0000000400089947 */ /* 0x000fec0003800000 */
[----:B------:R-:W0:Y:S01]  /*05c0*/  S2R R15, SR_TID.X ;  /* 0x00000000000f7919 */ /* 0x000e220000002100 */
[----:B------:R-:W0:Y:S01]  /*05d0*/  S2UR UR7, SR_CTAID.X ;  /* 0x00000000000779c3 */ /* 0x000e220000002500 */
[----:B------:R-:W-:Y:S01]  /*05e0*/  LOP3.LUT R36, R36, 0x7ffffff8, RZ, 0xc0, !PT ;  /* 0x7ffffff824247812 */ /* 0x000fe200078ec0ff */
[C---:B------:R-:W-:Y:S02]  /*05f0*/  IMAD R32, R19.reuse, UR10, R6 ;  /* 0x0000000a13207c24 */ /* 0x040fe4000f8e0206 */
[C---:B------:R-:W-:Y:S01]  /*0600*/  IMAD R17, R19.reuse, UR10, R8 ;  /* 0x0000000a13117c24 */ /* 0x040fe2000f8e0208 */
[----:B------:R-:W-:Y:S01]  /*0610*/  IADD3 R36, PT, PT, -R36, RZ, RZ ;  /* 0x000000ff24247210 */ /* 0x000fe20007ffe1ff */
[C---:B------:R-:W-:Y:S02]  /*0620*/  IMAD R33, R19.reuse, UR10, R9 ;  /* 0x0000000a13217c24 */ /* 0x040fe4000f8e0209 */
[----:B------:R-:W0:Y:S01]  /*0630*/  LDC R14, c[0x0][0x360] ;  /* 0x0000d800ff0e7b82 */ /* 0x000e220000000800 */
[----:B------:R-:W-:-:S02]  /*0640*/  IMAD R35, R19, UR10, R10 ;  /* 0x0000000a13237c24 */ /* 0x000fc4000f8e020a */
[----:B------:R-:W-:Y:S02]  /*0650*/  IMAD R37, R19, UR10, R11 ;  /* 0x0000000a13257c24 */ /* 0x000fe4000f8e020b */
[----:B0-----:R-:W-:Y:S01]  /*0660*/  IMAD R14, R14, UR7, R15 ;  /* 0x000000070e0e7c24 */ /* 0x001fe2000f8e020f */
[----:B------:R-:W-:-:S04]  /*0670*/  UIMAD UR7, UR5, UR5, URZ ;  /* 0x00000005050772a4 */ /* 0x000fc8000f8e02ff */
[----:B------:R-:W-:Y:S02]  /*0680*/  IADD3 R14, PT, PT, -R5, R14, R0 ;  /* 0x0000000e050e7210 */ /* 0x000fe40007ffe100 */
[----:B------:R-:W-:-:S03]  /*0690*/  IMAD R34, R7, UR7, R5 ;  /* 0x0000000707227c24 */ /* 0x000fc6000f8e0205 */
[----:B------:R-:W-:Y:S02]  /*06a0*/  IMAD R14, R14, UR7, R5 ;  /* 0x000000070e0e7c24 */ /* 0x000fe4000f8e0205 */
[C---:B------:R-:W-:Y:S02]  /*06b0*/  IMAD R34, R19.reuse, UR10, R34 ;  /* 0x0000000a13227c24 */ /* 0x040fe4000f8e0222 */
[C---:B------:R-:W-:Y:S02]  /*06c0*/  IMAD R15, R19.reuse, UR10, R14 ;  /* 0x0000000a130f7c24 */ /* 0x040fe4000f8e020e */
[----:B------:R-:W-:-:S07]  /*06d0*/  IMAD R14, R19, UR10, R12 ;  /* 0x0000000a130e7c24 */ /* 0x000fce000f8e020c */
.L_x_3:
[----:B0-----:R-:W0:Y:S08]  /*06e0*/  LDC.64 R26, c[0x0][0x388] ;  /* 0x0000e200ff1a7b82 */ /* 0x001e300000000a00 */
[----:B------:R-:W1:Y:S01]  /*06f0*/  LDC.64 R18, c[0x0][0x398] ;  /* 0x0000e600ff127b82 */ /* 0x000e620000000a00 */
[----:B0-----:R-:W-:-:S05]  /*0700*/  IMAD.WIDE R26, R16, 0x4, R26 ;  /* 0x00000004101a7825 */ /* 0x001fca00078e021a */
[----:B------:R-:W2:Y:S01]  /*0710*/  LDG.E R21, desc[UR8][R26.64] ;  /* 0x000000081a157981 */ /* 0x000ea2000c1e1900 */
[----:B------:R-:W-:-:S04]  /*0720*/  IMAD.WIDE R28, R0, 0x4, R26 ;  /* 0x00000004001c7825 */ /* 0x000fc800078e021a */
[----:B-1----:R-:W-:-:S05]  /*0730*/  IMAD.WIDE R24, R34, 0x4, R18 ;  /* 0x0000000422187825 */ /* 0x002fca00078e0212 */
[----:B--2---:R0:W-:Y:S04]  /*0740*/  STG.E desc[UR8][R24.64], R21 ;  /* 0x0000001518007986 */ /* 0x0041e8000c101908 */
[----:B------:R-:W2:Y:S01]  /*0750*/  LDG.E R31, desc[UR8][R28.64] ;  /* 0x000000081c1f7981 */ /* 0x000ea2000c1e1900 */
[----:B------:R-:W-:-:S04]  /*0760*/  IMAD.WIDE R22, R15, 0x4, R18 ;  /* 0x000000040f167825 */ /* 0x000fc800078e0212 */
[C---:B0-----:R-:W-:Y:S01]  /*0770*/  IMAD.WIDE R20, R0.reuse, 0x4, R28 ;  /* 0x0000000400147825 */ /* 0x041fe200078e021c */
[----:B--2---:R0:W-:Y:S04]  /*0780*/  STG.E desc[UR8][R22.64], R31 ;  /* 0x0000001f16007986 */ /* 0x0041e8000c101908 */
[----:B------:R-:W2:Y:S01]  /*0790*/  LDG.E R30, desc[UR8][R20.64] ;  /* 0x00000008141e7981 */ /* 0x000ea2000c1e1900 */
[----:B------:R-:W-:-:S04]  /*07a0*/  IMAD.WIDE R26, R0, 0x4, R20 ;  /* 0x00000004001a7825 */ /* 0x000fc800078e0214 */
[----:B0-----:R-:W-:-:S05]  /*07b0*/  IMAD.WIDE R22, R32, 0x4, R18 ;  /* 0x0000000420167825 */ /* 0x001fca00078e0212 */
[----:B--2---:R0:W-:Y:S04]  /*07c0*/  STG.E desc[UR8][R22.64], R30 ;  /* 0x0000001e16007986 */ /* 0x0041e8000c101908 */
[----:B------:R-:W2:Y:S01]  /*07d0*/  LDG.E R29, desc[UR8][R26.64] ;  /* 0x000000081a1d7981 */ /* 0x000ea2000c1e1900 */
[----:B------:R-:W-:-:S04]  /*07e0*/  IMAD.WIDE R24, R0, 0x4, R26 ;  /* 0x0000000400187825 */ /* 0x000fc800078e021a */
[----:B0-----:R-:W-:-:S05]  /*07f0*/  IMAD.WIDE R30, R17, 0x4, R18 ;  /* 0x00000004111e7825 */ /* 0x001fca00078e0212 */
[----:B--2---:R0:W-:Y:S04]  /*0800*/  STG.E desc[UR8][R30.64], R29 ;  /* 0x0000001d1e007986 */ /* 0x0041e8000c101908 */
[----:B------:R1:W2:Y:S01]  /*0810*/  LDG.E R21, desc[UR8][R24.64] ;  /* 0x0000000818157981 */ /* 0x0002a2000c1e1900 */
[----:B0-----:R-:W-:-:S04]  /*0820*/  IMAD.WIDE R28, R33, 0x4, R18 ;  /* 0x00000004211c7825 */ /* 0x001fc800078e0212 */
[----:B-1----:R-:W-:Y:S01]  /*0830*/  IMAD.WIDE R24, R0, 0x4, R24 ;  /* 0x0000000400187825 */ /* 0x002fe200078e0218 */
[----:B--2---:R0:W-:Y:S04]  /*0840*/  STG.E desc[UR8][R28.64], R21 ;  /* 0x000000151c007986 */ /* 0x0041e8000c101908 */
[----:B0-----:R-:W2:Y:S01]  /*0850*/  LDG.E R28, desc[UR8][R24.64] ;  /* 0x00000008181c7981 */ /* 0x001ea2000c1e1900 */
[----:B------:R-:W-:-:S04]  /*0860*/  IMAD.WIDE R20, R35, 0x4, R18 ;  /* 0x0000000423147825 */ /* 0x000fc800078e0212 */
[----:B------:R-:W-:Y:S01]  /*0870*/  IMAD.WIDE R22, R0, 0x4, R24 ;  /* 0x0000000400167825 */ /* 0x000fe200078e0218 */
[----:B--2---:R0:W-:Y:S04]  /*0880*/  STG.E desc[UR8][R20.64], R28 ;  /* 0x0000001c14007986 */ /* 0x0041e8000c101908 */
[----:B0-----:R-:W2:Y:S01]  /*0890*/  LDG.E R20, desc[UR8][R22.64] ;  /* 0x0000000816147981 */ /* 0x001ea2000c1e1900 */
[----:B------:R-:W-:-:S04]  /*08a0*/  IMAD.WIDE R26, R37, 0x4, R18 ;  /* 0x00000004251a7825 */ /* 0x000fc800078e0212 */
[----:B------:R-:W-:Y:S01]  /*08b0*/  IMAD.WIDE R30, R0, 0x4, R22 ;  /* 0x00000004001e7825 */ /* 0x000fe200078e0216 */
[----:B--2---:R0:W-:Y:S05]  /*08c0*/  STG.E desc[UR8][R26.64], R20 ;  /* 0x000000141a007986 */ /* 0x0041ea000c101908 */
[----:B------:R-:W2:Y:S01]  /*08d0*/  LDG.E R31, desc[UR8][R30.64] ;  /* 0x000000081e1f7981 */ /* 0x000ea2000c1e1900 */
[----:B------:R-:W-:Y:S01]  /*08e0*/  IMAD.WIDE R18, R14, 0x4, R18 ;  /* 0x000000040e127825 */ /* 0x000fe200078e0212 */
[----:B------:R-:W-:Y:S02]  /*08f0*/  IADD3 R36, PT, PT, R36, 0x8, RZ ;  /* 0x0000000824247810 */ /* 0x000fe40007ffe0ff */
[----:B------:R-:W-:-:S02]  /*0900*/  LEA R16, R0, R16, 0x3 ;  /* 0x0000001000107211 */ /* 0x000fc400078e18ff */
[----:B------:R-:W-:Y:S02]  /*0910*/  ISETP.NE.AND P1, PT, R36, RZ, PT ;  /* 0x000000ff2400720c */ /* 0x000fe40003f25270 */
[C---:B------:R-:W-:Y:S02]  /*0920*/  LEA R15, R4.reuse, R15, 0x3 ;  /* 0x0000000f040f7211 */ /* 0x040fe400078e18ff */
[C---:B------:R-:W-:Y:S02]  /*0930*/  LEA R32, R4.reuse, R32, 0x3 ;  /* 0x0000002004207211 */ /* 0x040fe400078e18ff */
[C---:B------:R-:W-:Y:S02]  /*0940*/  LEA R17, R4.reuse, R17, 0x3 ;  /* 0x0000001104117211 */ /* 0x040fe400078e18ff */
[C---:B------:R-:W-:Y:S02]  /*0950*/  LEA R33, R4.reuse, R33, 0x3 ;  /* 0x0000002104217211 */ /* 0x040fe400078e18ff */
[----:B------:R-:W-:-:S02]  /*0960*/  LEA R35, R4, R35, 0x3 ;  /* 0x0000002304237211 */ /* 0x000fc400078e18ff */
[C---:B------:R-:W-:Y:S02]  /*0970*/  LEA R37, R4.reuse, R37, 0x3 ;  /* 0x0000002504257211 */ /* 0x040fe400078e18ff */
[C---:B------:R-:W-:Y:S02]  /*0980*/  LEA R14, R4.reuse, R14, 0x3 ;  /* 0x0000000e040e7211 */ /* 0x040fe400078e18ff */
[----:B------:R-:W-:Y:S01]  /*0990*/  LEA R34, R4, R34, 0x3 ;  /* 0x0000002204227211 */ /* 0x000fe200078e18ff */
[----:B--2---:R0:W-:Y:S01]  /*09a0*/  STG.E desc[UR8][R18.64], R31 ;  /* 0x0000001f12007986 */ /* 0x0041e2000c101908 */
[----:B------:R-:W-:Y:S05]  /*09b0*/  @P1 BRA `(.L_x_3) ;  /* 0xfffffffc00481947 */ /* 0x000fea000383ffff */
[----:B------:R-:W1:Y:S02]  /*09c0*/  LDC R28, c[0x0][0x3a4] ;  /* 0x0000e900ff1c7b82 */ /* 0x000e640000000800 */
[----:B-1----:R-:W-:-:S07]  /*09d0*/  LOP3.LUT R28, R28, 0x7ffffff8, RZ, 0xc0, !PT ;  /* 0x7ffffff81c1c7812 */ /* 0x002fce00078ec0ff */
.L_x_2:
[----:B------:R-:W1:Y:S02]  /*09e0*/  LDCU UR7, c[0x0][0x3a4] ;  /* 0x00007480ff0777ac */ /* 0x000e640008000800 */
[----:B-1----:R-:W-:-:S04]  /*09f0*/  ULOP3.LUT UR7, UR7, 0x7, URZ, 0xc0, !UPT ;  /* 0x0000000707077892 */ /* 0x002fc8000f8ec0ff */
[----:B------:R-:W-:-:S09]  /*0a00*/  UISETP.NE.AND UP0, UPT, UR7, URZ, UPT ;  /* 0x000000ff0700728c */ /* 0x000fd2000bf05270 */
[----:B------:R-:W-:Y:S05]  /*0a10*/  BRA.U !UP0, `(.L_x_1) ;  /* 0x00000005080c7547 */ /* 0x000fea000b800000 */
[----:B------:R-:W1:Y:S01]  /*0a20*/  LDC R14, c[0x0][0x3a4] ;  /* 0x0000e900ff0e7b82 */ /* 0x000e620000000800 */
[----:B------:R-:W2:Y:S01]  /*0a30*/  LDCU UR10, c[0x0][0x3ac] ;  /* 0x00007580ff0a77ac */ /* 0x000ea20008000800 */
[----:B------:R-:W-:Y:S02]  /*0a40*/  IADD3 R15, PT, PT, R3, UR6, RZ ;  /* 0x00000006030f7c10 */ /* 0x000fe4000fffe0ff */
[----:B------:R-:W-:Y:S01]  /*0a50*/  IADD3 R16, PT, PT, R2, UR4, RZ ;  /* 0x0000000402107c10 */ /* 0x000fe2000fffe0ff */
[----:B------:R-:W-:-:S04]  /*0a60*/  UIADD3 UR7, UPT, UPT, UR7, -0x1, URZ ;  /* 0xffffffff07077890 */ /* 0x000fc8000fffe0ff */
[----:B------:R-:W-:Y:S02]  /*0a70*/  UISETP.GE.U32.AND UP0, UPT, UR7, 0x3, UPT ;  /* 0x000000030700788c */ /* 0x000fe4000bf06070 */
[----:B------:R-:W-:Y:S01]  /*0a80*/  UIMAD UR7, UR5, UR5, URZ ;  /* 0x00000005050772a4 */ /* 0x000fe2000f8e02ff */
[----:B--2---:R-:W-:Y:S01]  /*0a90*/  IMAD R15, R16, UR10, R15 ;  /* 0x0000000a100f7c24 */ /* 0x004fe2000f8e020f */
[----:B-1----:R-:W-:-:S05]  /*0aa0*/  LOP3.LUT P1, R29, R14, 0x3, RZ, 0xc0, !PT ;  /* 0x000000030e1d7812 */ /* 0x002fca000782c0ff */
[----:B------:R-:W-:Y:S08]  /*0ab0*/  BRA.U !UP0, `(.L_x_4) ;  /* 0x0000000108707547 */ /* 0x000ff0000b800000 */
[----:B0-----:R-:W0:Y:S01]  /*0ac0*/  LDC.64 R18, c[0x0][0x388] ;  /* 0x0000e200ff127b82 */ /* 0x001e220000000a00 */
[----:B------:R-:W-:-:S04]  /*0ad0*/  IMAD R17, R0, R28, R15 ;  /* 0x0000001c00117224 */ /* 0x000fc800078e020f */
[----:B0-----:R-:W-:-:S03]  /*0ae0*/  IMAD.WIDE R18, R17, 0x4, R18 ;  /* 0x0000000411127825 */ /* 0x001fc600078e0212 */
[----:B------:R-:W0:Y:S02]  /*0af0*/  LDC.64 R16, c[0x0][0x398] ;  /* 0x0000e600ff107b82 */ /* 0x000e240000000a00 */
[----:B------:R-:W2:Y:S01]  /*0b00*/  LDG.E R31, desc[UR8][R18.64] ;  /* 0x00000008121f7981 */ /* 0x000ea2000c1e1900 */
[C---:B------:R-:W-:Y:S02]  /*0b10*/  IMAD R20, R0.reuse, R28, R7 ;  /* 0x0000001c00147224 */ /* 0x040fe400078e0207 */
[----:B------:R-:W-:-:S04]  /*0b20*/  IMAD.WIDE R24, R0, 0x4, R18 ;  /* 0x0000000400187825 */ /* 0x000fc800078e0212 */
[----:B------:R-:W-:-:S04]  /*0b30*/  IMAD R27, R20, UR7, R13 ;  /* 0x00000007141b7c24 */ /* 0x000fc8000f8e020d */
[----:B0-----:R-:W-:-:S05]  /*0b40*/  IMAD.WIDE R26, R27, 0x4, R16 ;  /* 0x000000041b1a7825 */ /* 0x001fca00078e0210 */
[----:B--2---:R0:W-:Y:S04]  /*0b50*/  STG.E desc[UR8][R26.64], R31 ;  /* 0x0000001f1a007986 */ /* 0x0041e8000c101908 */
[----:B------:R-:W2:Y:S01]  /*0b60*/  LDG.E R33, desc[UR8][R24.64] ;  /* 0x0000000818217981 */ /* 0x000ea2000c1e1900 */
[C---:B------:R-:W-:Y:S01]  /*0b70*/  IADD3 R22, PT, PT, R0.reuse, R20, RZ ;  /* 0x0000001400167210 */ /* 0x040fe20007ffe0ff */
[----:B------:R-:W-:-:S04]  /*0b80*/  IMAD.WIDE R18, R0, 0x4, R24 ;  /* 0x0000000400127825 */ /* 0x000fc800078e0218 */
[----:B------:R-:W-:-:S04]  /*0b90*/  IMAD R21, R22, UR7, R13 ;  /* 0x0000000716157c24 */ /* 0x000fc8000f8e020d */
[----:B------:R-:W-:Y:S01]  /*0ba0*/  IMAD.WIDE R20, R21, 0x4, R16 ;  /* 0x0000000415147825 */ /* 0x000fe200078e0210 */
[----:B------:R-:W-:-:S04]  /*0bb0*/  IADD3 R30, PT, PT, R0, R22, RZ ;  /* 0x00000016001e7210 */ /* 0x000fc80007ffe0ff */
[----:B--2---:R1:W-:Y:S04]  /*0bc0*/  STG.E desc[UR8][R20.64], R33 ;  /* 0x0000002114007986 */ /* 0x0043e8000c101908 */
[----:B------:R-:W2:Y:S01]  /*0bd0*/  LDG.E R35, desc[UR8][R18.64] ;  /* 0x0000000812237981 */ /* 0x000ea2000c1e1900 */
[----:B------:R-:W-:Y:S02]  /*0be0*/  IMAD R23, R30, UR7, R13 ;  /* 0x000000071e177c24 */ /* 0x000fe4000f8e020d */
[----:B0-----:R-:W-:-:S04]  /*0bf0*/  IMAD.WIDE R26, R0, 0x4, R18 ;  /* 0x00000004001a7825 */ /* 0x001fc800078e0212 */
[----:B------:R-:W-:Y:S01]  /*0c00*/  IMAD.WIDE R22, R23, 0x4, R16 ;  /* 0x0000000417167825 */ /* 0x000fe200078e0210 */
[----:B------:R-:W-:-:S04]  /*0c10*/  IADD3 R30, PT, PT, R0, R30, RZ ;  /* 0x0000001e001e7210 */ /* 0x000fc80007ffe0ff */
[----:B--2---:R1:W-:Y:S04]  /*0c20*/  STG.E desc[UR8][R22.64], R35 ;  /* 0x0000002316007986 */ /* 0x0043e8000c101908 */
[----:B------:R-:W2:Y:S01]  /*0c30*/  LDG.E R27, desc[UR8][R26.64] ;  /* 0x000000081a1b7981 */ /* 0x000ea2000c1e1900 */
[----:B------:R-:W-:Y:S01]  /*0c40*/  IMAD R25, R30, UR7, R13 ;  /* 0x000000071e197c24 */ /* 0x000fe2000f8e020d */
[----:B------:R-:W-:-:S03]  /*0c50*/  IADD3 R28, PT, PT, R28, 0x4, RZ ;  /* 0x000000041c1c7810 */ /* 0x000fc60007ffe0ff */
[----:B------:R-:W-:-:S05]  /*0c60*/  IMAD.WIDE R16, R25, 0x4, R16 ;  /* 0x0000000419107825 */ /* 0x000fca00078e0210 */
[----:B--2---:R1:W-:Y:S02]  /*0c70*/  STG.E desc[UR8][R16.64], R27 ;  /* 0x0000001b10007986 */ /* 0x0043e4000c101908 */
.L_x_4:
[----:B------:R-:W-:Y:S05]  /*0c80*/  @!P1 BRA `(.L_x_1) ;  /* 0x0000000000709947 */ /* 0x000fea0003800000 */
[----:B------:R-:W-:-:S13]  /*0c90*/  ISETP.NE.AND P1, PT, R29, 0x1, PT ;  /* 0x000000011d00780c */ /* 0x000fda0003f25270 */
[----:B01----:R-:W0:Y:S01]  /*0ca0*/  @P1 LDC.64 R20, c[0x0][0x388] ;  /* 0x0000e200ff141b82 */ /* 0x003e220000000a00 */
[----:B------:R-:W-:-:S04]  /*0cb0*/  @P1 IMAD R17, R0, R28, R15 ;  /* 0x0000001c00111224 */ /* 0x000fc800078e020f */
[----:B0-----:R-:W-:-:S03]  /*0cc0*/  @P1 IMAD.WIDE R20, R17, 0x4, R20 ;  /* 0x0000000411141825 */ /* 0x001fc600078e0214 */
[----:B------:R-:W0:Y:S02]  /*0cd0*/  @P1 LDC.64 R16, c[0x0][0x398] ;  /* 0x0000e600ff101b82 */ /* 0x000e240000000a00 */
[----:B------:R-:W2:Y:S01]  /*0ce0*/  @P1 LDG.E R27, desc[UR8][R20.64] ;  /* 0x00000008141b1981 */ /* 0x000ea2000c1e1900 */
[C---:B------:R-:W-:Y:S02]  /*0cf0*/  @P1 IMAD R26, R0.reuse, R28, R7 ;  /* 0x0000001c001a1224 */ /* 0x040fe400078e0207 */
[----:B------:R-:W-:-:S04]  /*0d00*/  @P1 IMAD.WIDE R22, R0, 0x4, R20 ;  /* 0x0000000400161825 */ /* 0x000fc800078e0214 */
[----:B------:R-:W-:-:S04]  /*0d10*/  @P1 IMAD R19, R26, UR7, R13 ;  /* 0x000000071a131c24 */ /* 0x000fc8000f8e020d */
[----:B0-----:R-:W-:Y:S01]  /*0d20*/  @P1 IMAD.WIDE R18, R19, 0x4, R16 ;  /* 0x0000000413121825 */ /* 0x001fe200078e0210 */
[----:B------:R-:W-:-:S04]  /*0d30*/  LOP3.LUT R14, R14, 0x1, RZ, 0xc0, !PT ;  /* 0x000000010e0e7812 */ /* 0x000fc800078ec0ff */
[----:B------:R-:W-:-:S13]  /*0d40*/  ISETP.NE.U32.AND P2, PT, R14, 0x1, PT ;  /* 0x000000010e00780c */ /* 0x000fda0003f45070 */
[----:B------:R-:W0:Y:S01]  /*0d50*/  @!P2 LDC.64 R24, c[0x0][0x388] ;  /* 0x0000e200ff18ab82 */ /* 0x000e220000000a00 */
[----:B--2---:R2:W-:Y:S04]  /*0d60*/  @P1 STG.E desc[UR8][R18.64], R27 ;  /* 0x0000001b12001986 */ /* 0x0045e8000c101908 */
[----:B------:R-:W3:Y:S01]  /*0d70*/  @P1 LDG.E R23, desc[UR8][R22.64] ;  /* 0x0000000816171981 */ /* 0x000ee2000c1e1900 */
[----:B------:R-:W-:Y:S02]  /*0d80*/  @P1 IADD3 R26, PT, PT, R0, R26, RZ ;  /* 0x0000001a001a1210 */ /* 0x000fe40007ffe0ff */
[----:B------:R-:W-:-:S03]  /*0d90*/  @P1 IADD3 R28, PT, PT, R28, 0x2, RZ ;  /* 0x000000021c1c1810 */ /* 0x000fc60007ffe0ff */
[----:B------:R-:W-:Y:S02]  /*0da0*/  @P1 IMAD R21, R26, UR7, R13 ;  /* 0x000000071a151c24 */ /* 0x000fe4000f8e020d */
[----:B------:R-:W-:Y:S02]  /*0db0*/  @!P2 IMAD R15, R0, R28, R15 ;  /* 0x0000001c000fa224 */ /* 0x000fe400078e020f */
[----:B------:R-:W-:-:S04]  /*0dc0*/  @P1 IMAD.WIDE R16, R21, 0x4, R16 ;  /* 0x0000000415101825 */ /* 0x000fc800078e0210 */
[----:B0-----:R-:W-:Y:S02]  /*0dd0*/  @!P2 IMAD.WIDE R24, R15, 0x4, R24 ;  /* 0x000000040f18a825 */ /* 0x001fe400078e0218 */
[----:B------:R-:W0:Y:S01]  /*0de0*/  @!P2 LDC.64 R14, c[0x0][0x398] ;  /* 0x0000e600ff0eab82 */ /* 0x000e220000000a00 */
[----:B---3--:R2:W-:Y:S04]  /*0df0*/  @P1 STG.E desc[UR8][R16.64], R23 ;  /* 0x0000001710001986 */ /* 0x0085e8000c101908 */
[----:B------:R-:W3:Y:S01]  /*0e00*/  @!P2 LDG.E R25, desc[UR8][R24.64] ;  /* 0x000000081819a981 */ /* 0x000ee2000c1e1900 */
[----:B------:R-:W-:-:S04]  /*0e10*/  @!P2 IMAD R28, R0, R28, R7 ;  /* 0x0000001c001ca224 */ /* 0x000fc800078e0207 */
[----:B------:R-:W-:-:S04]  /*0e20*/  @!P2 IMAD R13, R28, UR7, R13 ;  /* 0x000000071c0dac24 */ /* 0x000fc8000f8e020d */
[----:B0-----:R-:W-:-:S05]  /*0e30*/  @!P2 IMAD.WIDE R14, R13, 0x4, R14 ;  /* 0x000000040d0ea825 */ /* 0x001fca00078e020e */
[----:B---3--:R2:W-:Y:S02]  /*0e40*/  @!P2 STG.E desc[UR8][R14.64], R25 ;  /* 0x000000190e00a986 */ /* 0x0085e4000c101908 */
.L_x_1:
[----:B------:R-:W-:Y:S05]  /*0e50*/  BSYNC.RECONVERGENT B0 ;  /* 0x0000000000007941 */ /* 0x000fea0003800200 */
.L_x_0:
[----:B------:R-:W3:Y:S01]  /*0e60*/  LDCU UR10, c[0x0][0x3a0] ;  /* 0x00007400ff0a77ac */ /* 0x000ee20008000800 */
[----:B------:R-:W-:Y:S02]  /*0e70*/  UIADD3 UR7, UPT, UPT, UR4, 0x1, URZ ;  /* 0x0000000104077890 */ /* 0x000fe4000fffe0ff */
[----:B---3--:R-:W-:-:S05]  /*0e80*/  UISETP.NE.AND UP0, UPT, UR4, UR10, UPT ;  /* 0x0000000a0400728c */ /* 0x008fca000bf05270 */
[----:B------:R-:W-:-:S04]  /*0e90*/  UMOV UR4, UR7 ;  /* 0x0000000700047c82 */ /* 0x000fc80008000000 */
[----:B------:R-:W-:Y:S05]  /*0ea0*/  BRA.U UP0, `(.L_x_5) ;  /* 0xfffffff500747547 */ /* 0x000fea000b83ffff */
[----:B------:R-:W-:Y:S02]  /*0eb0*/  UISETP.NE.AND UP0, UPT, UR6, UR10, UPT ;  /* 0x0000000a0600728c */ /* 0x000fe4000bf05270 */
[----:B------:R-:W-:-:S07]  /*0ec0*/  UIADD3 UR4, UPT, UPT, UR6, 0x1, URZ ;  /* 0x0000000106047890 */ /* 0x000fce000fffe0ff */
[----:B------:R-:W-:Y:S01]  /*0ed0*/  UMOV UR6, UR4 ;  /* 0x0000000400067c82 */ /* 0x000fe20008000000 */
[----:B------:R-:W-:Y:S05]  /*0ee0*/  BRA.U UP0, `(.L_x_6) ;  /* 0xfffffff5004c7547 */ /* 0x000fea000b83ffff */
[----:B------:R-:W-:Y:S05]  /*0ef0*/  EXIT ;  /* 0x000000000000794d */ /* 0x000fea0003800000 */
.L_x_7:
[----:B------:R-:W-:-:S00]  /*0f00*/  BRA `(.L_x_7) ;  /* 0xfffffffc00fc7947 */ /* 0x000fc0000383ffff */
[----:B------:R-:W-:-:S00]  /*0f10*/  NOP ;  /* 0x0000000000007918 */ /* 0x000fc00000000000 */
        /* <DEDUP_REMOVED lines=14> */
.L_x_8:


//--------------------- .nv.shared.reserved.0     --------------------------
	.section	.nv.shared.reserved.0,"aw",@nobits
	.weak		__nv_reservedSMEM_offset_0_alias
	.size		__nv_reservedSMEM_offset_0_alias, 0, 64
	.other		__nv_reservedSMEM_offset_0_alias,@"STO_CUDA_RESERVED_SHARED STV_DEFAULT"
__nv_reservedSMEM_offset_0_alias:
	.zero		0
	.zero		64


//--------------------- .nv.constant0._Z11Ring_kernelPfS_PiS_iiii --------------------------
	.section	.nv.constant0._Z11Ring_kernelPfS_PiS_iiii,"a",@progbits
	.sectionflags	@""
	.align	4
.nv.constant0._Z11Ring_kernelPfS_PiS_iiii:
	.zero		944


//--------------------- SYMBOLS --------------------------

	.type		.nv.reservedSmem.offset0,@object
	.size		.nv.reservedSmem.offset0,0x4
